//
// Generated by NVIDIA NVVM Compiler
//
// Compiler Build ID: CL-36424714
// Cuda compilation tools, release 13.0, V13.0.88
// Based on NVVM 20.0.0
//

.version 9.0
.target sm_100
.address_size 64

	// .globl	gemm_naive
// _ZZ10gemm_tiledE2sA has been demoted
// _ZZ10gemm_tiledE2sB has been demoted

.visible .entry gemm_naive(
	.param .u64 .ptr .align 1 gemm_naive_param_0,
	.param .u64 .ptr .align 1 gemm_naive_param_1,
	.param .u64 .ptr .align 1 gemm_naive_param_2,
	.param .u32 gemm_naive_param_3,
	.param .u32 gemm_naive_param_4,
	.param .u32 gemm_naive_param_5
)
{
	.reg .pred 	%p<13>;
	.reg .b32 	%r<41>;
	.reg .b32 	%f<68>;
	.reg .b64 	%rd<53>;

	ld.param.u64 	%rd7, [gemm_naive_param_0];
	ld.param.u64 	%rd8, [gemm_naive_param_1];
	ld.param.u64 	%rd6, [gemm_naive_param_2];
	ld.param.u32 	%r20, [gemm_naive_param_3];
	ld.param.u32 	%r18, [gemm_naive_param_4];
	ld.param.u32 	%r19, [gemm_naive_param_5];
	cvta.to.global.u64 	%rd1, %rd8;
	cvta.to.global.u64 	%rd2, %rd7;
	mov.u32 	%r21, %ctaid.y;
	mov.u32 	%r22, %ntid.y;
	mov.u32 	%r23, %tid.y;
	mad.lo.s32 	%r1, %r21, %r22, %r23;
	mov.u32 	%r24, %ctaid.x;
	mov.u32 	%r25, %ntid.x;
	mov.u32 	%r26, %tid.x;
	mad.lo.s32 	%r2, %r24, %r25, %r26;
	setp.ge.s32 	%p1, %r1, %r20;
	setp.ge.s32 	%p2, %r2, %r18;
	or.pred  	%p3, %p1, %p2;
	@%p3 bra 	$L__BB0_14;
	setp.lt.s32 	%p4, %r19, 1;
	mov.f32 	%f67, 0f00000000;
	@%p4 bra 	$L__BB0_13;
	mul.lo.s32 	%r3, %r19, %r1;
	and.b32  	%r4, %r19, 7;
	setp.lt.u32 	%p5, %r19, 8;
	mov.f32 	%f67, 0f00000000;
	mov.b32 	%r39, 0;
	@%p5 bra 	$L__BB0_5;
	and.b32  	%r39, %r19, 2147483640;
	neg.s32 	%r37, %r39;
	shl.b32 	%r7, %r18, 3;
	mul.wide.u32 	%rd9, %r3, 4;
	add.s64 	%rd10, %rd9, %rd2;
	add.s64 	%rd52, %rd10, 16;
	mov.f32 	%f67, 0f00000000;
	mul.wide.s32 	%rd13, %r18, 4;
	mov.u32 	%r36, %r2;
$L__BB0_4:
	.pragma "nounroll";
	ld.global.nc.f32 	%f17, [%rd52+-16];
	mul.wide.s32 	%rd11, %r36, 4;
	add.s64 	%rd12, %rd1, %rd11;
	ld.global.nc.f32 	%f18, [%rd12];
	fma.rn.f32 	%f19, %f17, %f18, %f67;
	ld.global.nc.f32 	%f20, [%rd52+-12];
	add.s64 	%rd14, %rd12, %rd13;
	ld.global.nc.f32 	%f21, [%rd14];
	fma.rn.f32 	%f22, %f20, %f21, %f19;
	ld.global.nc.f32 	%f23, [%rd52+-8];
	add.s64 	%rd15, %rd14, %rd13;
	ld.global.nc.f32 	%f24, [%rd15];
	fma.rn.f32 	%f25, %f23, %f24, %f22;
	ld.global.nc.f32 	%f26, [%rd52+-4];
	add.s64 	%rd16, %rd15, %rd13;
	ld.global.nc.f32 	%f27, [%rd16];
	fma.rn.f32 	%f28, %f26, %f27, %f25;
	ld.global.nc.f32 	%f29, [%rd52];
	add.s64 	%rd17, %rd16, %rd13;
	ld.global.nc.f32 	%f30, [%rd17];
	fma.rn.f32 	%f31, %f29, %f30, %f28;
	ld.global.nc.f32 	%f32, [%rd52+4];
	add.s64 	%rd18, %rd17, %rd13;
	ld.global.nc.f32 	%f33, [%rd18];
	fma.rn.f32 	%f34, %f32, %f33, %f31;
	ld.global.nc.f32 	%f35, [%rd52+8];
	add.s64 	%rd19, %rd18, %rd13;
	ld.global.nc.f32 	%f36, [%rd19];
	fma.rn.f32 	%f37, %f35, %f36, %f34;
	ld.global.nc.f32 	%f38, [%rd52+12];
	add.s64 	%rd20, %rd19, %rd13;
	ld.global.nc.f32 	%f39, [%rd20];
	fma.rn.f32 	%f67, %f38, %f39, %f37;
	add.s32 	%r37, %r37, 8;
	add.s32 	%r36, %r36, %r7;
	add.s64 	%rd52, %rd52, 32;
	setp.ne.s32 	%p6, %r37, 0;
	@%p6 bra 	$L__BB0_4;
$L__BB0_5:
	setp.eq.s32 	%p7, %r4, 0;
	@%p7 bra 	$L__BB0_13;
	and.b32  	%r13, %r19, 3;
	setp.lt.u32 	%p8, %r4, 4;
	@%p8 bra 	$L__BB0_8;
	add.s32 	%r28, %r39, %r3;
	mul.wide.u32 	%rd21, %r28, 4;
	add.s64 	%rd22, %rd2, %rd21;
	ld.global.nc.f32 	%f41, [%rd22];
	mad.lo.s32 	%r29, %r39, %r18, %r2;
	mul.wide.s32 	%rd23, %r29, 4;
	add.s64 	%rd24, %rd1, %rd23;
	ld.global.nc.f32 	%f42, [%rd24];
	fma.rn.f32 	%f43, %f41, %f42, %f67;
	cvt.u64.u32 	%rd25, %r3;
	cvt.u64.u32 	%rd26, %r39;
	add.s64 	%rd27, %rd26, %rd25;
	shl.b64 	%rd28, %rd27, 2;
	add.s64 	%rd29, %rd2, %rd28;
	ld.global.nc.f32 	%f44, [%rd29+4];
	mul.wide.s32 	%rd30, %r18, 4;
	add.s64 	%rd31, %rd24, %rd30;
	ld.global.nc.f32 	%f45, [%rd31];
	fma.rn.f32 	%f46, %f44, %f45, %f43;
	ld.global.nc.f32 	%f47, [%rd29+8];
	add.s64 	%rd32, %rd31, %rd30;
	ld.global.nc.f32 	%f48, [%rd32];
	fma.rn.f32 	%f49, %f47, %f48, %f46;
	ld.global.nc.f32 	%f50, [%rd29+12];
	add.s64 	%rd33, %rd32, %rd30;
	ld.global.nc.f32 	%f51, [%rd33];
	fma.rn.f32 	%f67, %f50, %f51, %f49;
	add.s32 	%r39, %r39, 4;
$L__BB0_8:
	setp.eq.s32 	%p9, %r13, 0;
	@%p9 bra 	$L__BB0_13;
	setp.eq.s32 	%p10, %r13, 1;
	@%p10 bra 	$L__BB0_11;
	add.s32 	%r30, %r39, %r3;
	mul.wide.u32 	%rd34, %r30, 4;
	add.s64 	%rd35, %rd2, %rd34;
	ld.global.nc.f32 	%f53, [%rd35];
	mad.lo.s32 	%r31, %r39, %r18, %r2;
	mul.wide.s32 	%rd36, %r31, 4;
	add.s64 	%rd37, %rd1, %rd36;
	ld.global.nc.f32 	%f54, [%rd37];
	fma.rn.f32 	%f55, %f53, %f54, %f67;
	cvt.u64.u32 	%rd38, %r3;
	cvt.u64.u32 	%rd39, %r39;
	add.s64 	%rd40, %rd39, %rd38;
	shl.b64 	%rd41, %rd40, 2;
	add.s64 	%rd42, %rd2, %rd41;
	ld.global.nc.f32 	%f56, [%rd42+4];
	mul.wide.s32 	%rd43, %r18, 4;
	add.s64 	%rd44, %rd37, %rd43;
	ld.global.nc.f32 	%f57, [%rd44];
	fma.rn.f32 	%f67, %f56, %f57, %f55;
	add.s32 	%r39, %r39, 2;
$L__BB0_11:
	and.b32  	%r32, %r19, 1;
	setp.eq.b32 	%p11, %r32, 1;
	not.pred 	%p12, %p11;
	@%p12 bra 	$L__BB0_13;
	add.s32 	%r33, %r39, %r3;
	mul.wide.u32 	%rd45, %r33, 4;
	add.s64 	%rd46, %rd2, %rd45;
	ld.global.nc.f32 	%f58, [%rd46];
	mad.lo.s32 	%r34, %r39, %r18, %r2;
	mul.wide.s32 	%rd47, %r34, 4;
	add.s64 	%rd48, %rd1, %rd47;
	ld.global.nc.f32 	%f59, [%rd48];
	fma.rn.f32 	%f67, %f58, %f59, %f67;
$L__BB0_13:
	mad.lo.s32 	%r35, %r18, %r1, %r2;
	cvta.to.global.u64 	%rd49, %rd6;
	mul.wide.s32 	%rd50, %r35, 4;
	add.s64 	%rd51, %rd49, %rd50;
	st.global.f32 	[%rd51], %f67;
$L__BB0_14:
	ret;

}
	// .globl	gemm_tiled
.visible .entry gemm_tiled(
	.param .u64 .ptr .align 1 gemm_tiled_param_0,
	.param .u64 .ptr .align 1 gemm_tiled_param_1,
	.param .u64 .ptr .align 1 gemm_tiled_param_2,
	.param .u32 gemm_tiled_param_3,
	.param .u32 gemm_tiled_param_4,
	.param .u32 gemm_tiled_param_5
)
{
	.reg .pred 	%p<12>;
	.reg .b32 	%r<43>;
	.reg .b32 	%f<63>;
	.reg .b64 	%rd<13>;
	// demoted variable
	.shared .align 4 .b8 _ZZ10gemm_tiledE2sA[1024];
	// demoted variable
	.shared .align 4 .b8 _ZZ10gemm_tiledE2sB[1024];
	ld.param.u64 	%rd3, [gemm_tiled_param_0];
	ld.param.u64 	%rd4, [gemm_tiled_param_1];
	ld.param.u64 	%rd5, [gemm_tiled_param_2];
	ld.param.u32 	%r24, [gemm_tiled_param_3];
	ld.param.u32 	%r25, [gemm_tiled_param_4];
	ld.param.u32 	%r26, [gemm_tiled_param_5];
	mov.u32 	%r27, %ctaid.y;
	shl.b32 	%r28, %r27, 4;
	mov.u32 	%r40, %tid.y;
	add.s32 	%r2, %r28, %r40;
	mov.u32 	%r29, %ctaid.x;
	shl.b32 	%r3, %r29, 4;
	mov.u32 	%r38, %tid.x;
	add.s32 	%r5, %r3, %r38;
	setp.lt.s32 	%p1, %r26, 1;
	mov.f32 	%f62, 0f00000000;
	@%p1 bra 	$L__BB1_7;
	add.s32 	%r30, %r26, 15;
	shr.u32 	%r31, %r30, 4;
	shl.b32 	%r32, %r40, 6;
	mov.u32 	%r33, _ZZ10gemm_tiledE2sA;
	add.s32 	%r6, %r33, %r32;
	shl.b32 	%r34, %r38, 2;
	add.s32 	%r7, %r6, %r34;
	mov.u32 	%r35, _ZZ10gemm_tiledE2sB;
	add.s32 	%r9, %r35, %r34;
	add.s32 	%r8, %r9, %r32;
	neg.s32 	%r42, %r31;
	mad.lo.s32 	%r36, %r40, %r25, %r38;
	add.s32 	%r41, %r36, %r3;
	shl.b32 	%r12, %r25, 4;
	mad.lo.s32 	%r39, %r26, %r2, %r38;
	cvta.to.global.u64 	%rd1, %rd3;
	cvta.to.global.u64 	%rd2, %rd4;
	mov.f32 	%f62, 0f00000000;
$L__BB1_2:
	setp.ge.s32 	%p2, %r2, %r24;
	setp.ge.u32 	%p3, %r38, %r26;
	mov.f32 	%f60, 0f00000000;
	or.pred  	%p4, %p2, %p3;
	@%p4 bra 	$L__BB1_4;
	mul.wide.u32 	%rd6, %r39, 4;
	add.s64 	%rd7, %rd1, %rd6;
	ld.global.nc.f32 	%f60, [%rd7];
$L__BB1_4:
	setp.ge.s32 	%p5, %r5, %r25;
	st.shared.f32 	[%r7], %f60;
	setp.ge.u32 	%p6, %r40, %r26;
	mov.f32 	%f61, 0f00000000;
	or.pred  	%p7, %p5, %p6;
	@%p7 bra 	$L__BB1_6;
	mul.wide.u32 	%rd8, %r41, 4;
	add.s64 	%rd9, %rd2, %rd8;
	ld.global.nc.f32 	%f61, [%rd9];
$L__BB1_6:
	st.shared.f32 	[%r8], %f61;
	bar.sync 	0;
	ld.shared.f32 	%f12, [%r6];
	ld.shared.f32 	%f13, [%r9];
	fma.rn.f32 	%f14, %f12, %f13, %f62;
	ld.shared.f32 	%f15, [%r6+4];
	ld.shared.f32 	%f16, [%r9+64];
	fma.rn.f32 	%f17, %f15, %f16, %f14;
	ld.shared.f32 	%f18, [%r6+8];
	ld.shared.f32 	%f19, [%r9+128];
	fma.rn.f32 	%f20, %f18, %f19, %f17;
	ld.shared.f32 	%f21, [%r6+12];
	ld.shared.f32 	%f22, [%r9+192];
	fma.rn.f32 	%f23, %f21, %f22, %f20;
	ld.shared.f32 	%f24, [%r6+16];
	ld.shared.f32 	%f25, [%r9+256];
	fma.rn.f32 	%f26, %f24, %f25, %f23;
	ld.shared.f32 	%f27, [%r6+20];
	ld.shared.f32 	%f28, [%r9+320];
	fma.rn.f32 	%f29, %f27, %f28, %f26;
	ld.shared.f32 	%f30, [%r6+24];
	ld.shared.f32 	%f31, [%r9+384];
	fma.rn.f32 	%f32, %f30, %f31, %f29;
	ld.shared.f32 	%f33, [%r6+28];
	ld.shared.f32 	%f34, [%r9+448];
	fma.rn.f32 	%f35, %f33, %f34, %f32;
	ld.shared.f32 	%f36, [%r6+32];
	ld.shared.f32 	%f37, [%r9+512];
	fma.rn.f32 	%f38, %f36, %f37, %f35;
	ld.shared.f32 	%f39, [%r6+36];
	ld.shared.f32 	%f40, [%r9+576];
	fma.rn.f32 	%f41, %f39, %f40, %f38;
	ld.shared.f32 	%f42, [%r6+40];
	ld.shared.f32 	%f43, [%r9+640];
	fma.rn.f32 	%f44, %f42, %f43, %f41;
	ld.shared.f32 	%f45, [%r6+44];
	ld.shared.f32 	%f46, [%r9+704];
	fma.rn.f32 	%f47, %f45, %f46, %f44;
	ld.shared.f32 	%f48, [%r6+48];
	ld.shared.f32 	%f49, [%r9+768];
	fma.rn.f32 	%f50, %f48, %f49, %f47;
	ld.shared.f32 	%f51, [%r6+52];
	ld.shared.f32 	%f52, [%r9+832];
	fma.rn.f32 	%f53, %f51, %f52, %f50;
	ld.shared.f32 	%f54, [%r6+56];
	ld.shared.f32 	%f55, [%r9+896];
	fma.rn.f32 	%f56, %f54, %f55, %f53;
	ld.shared.f32 	%f57, [%r6+60];
	ld.shared.f32 	%f58, [%r9+960];
	fma.rn.f32 	%f62, %f57, %f58, %f56;
	bar.sync 	0;
	add.s32 	%r42, %r42, 1;
	setp.ne.s32 	%p8, %r42, 0;
	add.s32 	%r41, %r41, %r12;
	add.s32 	%r40, %r40, 16;
	add.s32 	%r39, %r39, 16;
	add.s32 	%r38, %r38, 16;
	@%p8 bra 	$L__BB1_2;
$L__BB1_7:
	setp.ge.s32 	%p9, %r2, %r24;
	setp.ge.s32 	%p10, %r5, %r25;
	or.pred  	%p11, %p9, %p10;
	@%p11 bra 	$L__BB1_9;
	mad.lo.s32 	%r37, %r25, %r2, %r5;
	cvta.to.global.u64 	%rd10, %rd5;
	mul.wide.s32 	%rd11, %r37, 4;
	add.s64 	%rd12, %rd10, %rd11;
	st.global.f32 	[%rd12], %f62;
$L__BB1_9:
	ret;

}


// ===== COMPILED SASS (sm_100) =====

	.target	sm_100

	.elftype	@"ET_EXEC"


//--------------------- .note.nv.tkinfo           --------------------------
	.section	.note.nv.tkinfo,"",@"SHT_NOTE"
	.sectionflags	@"SHF_NOTE_NV_TKINFO"
	.tkinfo
        /*0018*/ 	.word	0x00000002
        /*0030*/ 	.string	""
        /*0030*/ 	.string	"ptxas"
        /*0030*/ 	.string	"Cuda compilation tools, release 13.0, V13.0.88"
        /*0030*/ 	.string	"Build cuda_13.0.r13.0/compiler.36424714_0"
        /*0030*/ 	.string	"-arch sm_100 -m 64 "



//--------------------- .note.nv.cuinfo           --------------------------
	.section	.note.nv.cuinfo,"",@"SHT_NOTE"
	.sectionflags	@"SHF_NOTE_NV_CUINFO"
        /*0018*/ 	.short	0x0002
        /*001a*/ 	.short	0x0064
        /*001c*/ 	.short	0x0082
	.zero		2


//--------------------- .nv.info                  --------------------------
	.section	.nv.info,"",@"SHT_CUDA_INFO"
	.align	4


	//----- nvinfo : EIATTR_REGCOUNT
	.align		4
        /*0000*/ 	.byte	0x04, 0x2f
        /*0002*/ 	.short	(.L_1 - .L_0)
	.align		4
.L_0:
        /*0004*/ 	.word	index@(gemm_naive)
        /*0008*/ 	.word	0x00000020


	//----- nvinfo : EIATTR_FRAME_SIZE
	.align		4
.L_1:
        /*000c*/ 	.byte	0x04, 0x11
        /*000e*/ 	.short	(.L_3 - .L_2)
	.align		4
.L_2:
        /*0010*/ 	.word	index@(gemm_naive)
        /*0014*/ 	.word	0x00000000


	//----- nvinfo : EIATTR_REGCOUNT
	.align		4
.L_3:
        /*0018*/ 	.byte	0x04, 0x2f
        /*001a*/ 	.short	(.L_5 - .L_4)
	.align		4
.L_4:
        /*001c*/ 	.word	index@(gemm_tiled)
        /*0020*/ 	.word	0x00000020


	//----- nvinfo : EIATTR_FRAME_SIZE
	.align		4
.L_5:
        /*0024*/ 	.byte	0x04, 0x11
        /*0026*/ 	.short	(.L_7 - .L_6)
	.align		4
.L_6:
        /*0028*/ 	.word	index@(gemm_tiled)
        /*002c*/ 	.word	0x00000000


	//----- nvinfo : EIATTR_MIN_STACK_SIZE
	.align		4
.L_7:
        /*0030*/ 	.byte	0x04, 0x12
        /*0032*/ 	.short	(.L_9 - .L_8)
	.align		4
.L_8:
        /*0034*/ 	.word	index@(gemm_tiled)
        /*0038*/ 	.word	0x00000000


	//----- nvinfo : EIATTR_MIN_STACK_SIZE
	.align		4
.L_9:
        /*003c*/ 	.byte	0x04, 0x12
        /*003e*/ 	.short	(.L_11 - .L_10)
	.align		4
.L_10:
        /*0040*/ 	.word	index@(gemm_naive)
        /*0044*/ 	.word	0x00000000
.L_11:


//--------------------- .nv.compat                --------------------------
	.section	.nv.compat,"",@"SHT_CUDA_COMPAT_INFO"
	.align	4
        /*0000*/ 	.byte	0x02, 0x09, 0x00, 0x00, 0x02, 0x02, 0x01, 0x00, 0x02, 0x05, 0x05, 0x00, 0x03, 0x07, 0x01, 0x01
        /*0010*/ 	.byte	0x02, 0x03, 0x00, 0x00, 0x02, 0x06, 0x01, 0x00, 0x04, 0x0b, 0x08, 0x00, 0x09, 0x00, 0x00, 0x00
        /*0020*/ 	.byte	0x00, 0x00, 0x00, 0x00


//--------------------- .nv.info.gemm_tiled       --------------------------
	.section	.nv.info.gemm_tiled,"",@"SHT_CUDA_INFO"
	.sectionflags	@""
	.align	4


	//----- nvinfo : EIATTR_CUDA_API_VERSION
	.align		4
        /*0000*/ 	.byte	0x04, 0x37
        /*0002*/ 	.short	(.L_13 - .L_12)
.L_12:
        /*0004*/ 	.word	0x00000082


	//----- nvinfo : EIATTR_KPARAM_INFO
	.align		4
.L_13:
        /*0008*/ 	.byte	0x04, 0x17
        /*000a*/ 	.short	(.L_15 - .L_14)
.L_14:
        /*000c*/ 	.word	0x00000000
        /*0010*/ 	.short	0x0005
        /*0012*/ 	.short	0x0020
        /*0014*/ 	.byte	0x00, 0xf0, 0x11, 0x00


	//----- nvinfo : EIATTR_KPARAM_INFO
	.align		4
.L_15:
        /*0018*/ 	.byte	0x04, 0x17
        /*001a*/ 	.short	(.L_17 - .L_16)
.L_16:
        /*001c*/ 	.word	0x00000000
        /*0020*/ 	.short	0x0004
        /*0022*/ 	.short	0x001c
        /*0024*/ 	.byte	0x00, 0xf0, 0x11, 0x00


	//----- nvinfo : EIATTR_KPARAM_INFO
	.align		4
.L_17:
        /*0028*/ 	.byte	0x04, 0x17
        /*002a*/ 	.short	(.L_19 - .L_18)
.L_18:
        /*002c*/ 	.word	0x00000000
        /*0030*/ 	.short	0x0003
        /*0032*/ 	.short	0x0018
        /*0034*/ 	.byte	0x00, 0xf0, 0x11, 0x00


	//----- nvinfo : EIATTR_KPARAM_INFO
	.align		4
.L_19:
        /*0038*/ 	.byte	0x04, 0x17
        /*003a*/ 	.short	(.L_21 - .L_20)
.L_20:
        /*003c*/ 	.word	0x00000000
        /*0040*/ 	.short	0x0002
        /*0042*/ 	.short	0x0010
        /*0044*/ 	.byte	0x00, 0xf5, 0x21, 0x00


	//----- nvinfo : EIATTR_KPARAM_INFO
	.align		4
.L_21:
        /*0048*/ 	.byte	0x04, 0x17
        /*004a*/ 	.short	(.L_23 - .L_22)
.L_22:
        /*004c*/ 	.word	0x00000000
        /*0050*/ 	.short	0x0001
        /*0052*/ 	.short	0x0008
        /*0054*/ 	.byte	0x00, 0xf5, 0x21, 0x00


	//----- nvinfo : EIATTR_KPARAM_INFO
	.align		4
.L_23:
        /*0058*/ 	.byte	0x04, 0x17
        /*005a*/ 	.short	(.L_25 - .L_24)
.L_24:
        /*005c*/ 	.word	0x00000000
        /*0060*/ 	.short	0x0000
        /*0062*/ 	.short	0x0000
        /*0064*/ 	.byte	0x00, 0xf5, 0x21, 0x00


	//----- nvinfo : EIATTR_SPARSE_MMA_MASK
	.align		4
.L_25:
        /*0068*/ 	.byte	0x03, 0x50
        /*006a*/ 	.short	0x0000


	//----- nvinfo : EIATTR_MAXREG_COUNT
	.align		4
        /*006c*/ 	.byte	0x03, 0x1b
        /*006e*/ 	.short	0x00ff


	//----- nvinfo : EIATTR_NUM_BARRIERS
	.align		4
        /*0070*/ 	.byte	0x02, 0x4c
        /*0072*/ 	.byte	0x01
	.zero		1


	//----- nvinfo : EIATTR_MERCURY_ISA_VERSION
	.align		4
        /*0074*/ 	.byte	0x03, 0x5f
        /*0076*/ 	.short	0x0101


	//----- nvinfo : EIATTR_VRC_CTA_INIT_COUNT
	.align		4
        /*0078*/ 	.byte	0x02, 0x4a
	.zero		1
	.zero		1


	//----- nvinfo : EIATTR_EXIT_INSTR_OFFSETS
	.align		4
        /*007c*/ 	.byte	0x04, 0x1c
        /*007e*/ 	.short	(.L_27 - .L_26)


	//   ....[0]....
.L_26:
        /*0080*/ 	.word	0x000005e0


	//   ....[1]....
        /*0084*/ 	.word	0x00000630


	//----- nvinfo : EIATTR_CBANK_PARAM_SIZE
	.align		4
.L_27:
        /*0088*/ 	.byte	0x03, 0x19
        /*008a*/ 	.short	0x0024


	//----- nvinfo : EIATTR_PARAM_CBANK
	.align		4
        /*008c*/ 	.byte	0x04, 0x0a
        /*008e*/ 	.short	(.L_29 - .L_28)
	.align		4
.L_28:
        /*0090*/ 	.word	index@(.nv.constant0.gemm_tiled)
        /*0094*/ 	.short	0x0380
        /*0096*/ 	.short	0x0024


	//----- nvinfo : EIATTR_SW_WAR
	.align		4
.L_29:
        /*0098*/ 	.byte	0x04, 0x36
        /*009a*/ 	.short	(.L_31 - .L_30)
.L_30:
        /*009c*/ 	.word	0x00000008
.L_31:


//--------------------- .nv.info.gemm_naive       --------------------------
	.section	.nv.info.gemm_naive,"",@"SHT_CUDA_INFO"
	.sectionflags	@""
	.align	4


	//----- nvinfo : EIATTR_CUDA_API_VERSION
	.align		4
        /*0000*/ 	.byte	0x04, 0x37
        /*0002*/ 	.short	(.L_33 - .L_32)
.L_32:
        /*0004*/ 	.word	0x00000082


	//----- nvinfo : EIATTR_KPARAM_INFO
	.align		4
.L_33:
        /*0008*/ 	.byte	0x04, 0x17
        /*000a*/ 	.short	(.L_35 - .L_34)
.L_34:
        /*000c*/ 	.word	0x00000000
        /*0010*/ 	.short	0x0005
        /*0012*/ 	.short	0x0020
        /*0014*/ 	.byte	0x00, 0xf0, 0x11, 0x00


	//----- nvinfo : EIATTR_KPARAM_INFO
	.align		4
.L_35:
        /*0018*/ 	.byte	0x04, 0x17
        /*001a*/ 	.short	(.L_37 - .L_36)
.L_36:
        /*001c*/ 	.word	0x00000000
        /*0020*/ 	.short	0x0004
        /*0022*/ 	.short	0x001c
        /*0024*/ 	.byte	0x00, 0xf0, 0x11, 0x00


	//----- nvinfo : EIATTR_KPARAM_INFO
	.align		4
.L_37:
        /*0028*/ 	.byte	0x04, 0x17
        /*002a*/ 	.short	(.L_39 - .L_38)
.L_38:
        /*002c*/ 	.word	0x00000000
        /*0030*/ 	.short	0x0003
        /*0032*/ 	.short	0x0018
        /*0034*/ 	.byte	0x00, 0xf0, 0x11, 0x00


	//----- nvinfo : EIATTR_KPARAM_INFO
	.align		4
.L_39:
        /*0038*/ 	.byte	0x04, 0x17
        /*003a*/ 	.short	(.L_41 - .L_40)
.L_40:
        /*003c*/ 	.word	0x00000000
        /*0040*/ 	.short	0x0002
        /*0042*/ 	.short	0x0010
        /*0044*/ 	.byte	0x00, 0xf5, 0x21, 0x00


	//----- nvinfo : EIATTR_KPARAM_INFO
	.align		4
.L_41:
        /*0048*/ 	.byte	0x04, 0x17
        /*004a*/ 	.short	(.L_43 - .L_42)
.L_42:
        /*004c*/ 	.word	0x00000000
        /*0050*/ 	.short	0x0001
        /*0052*/ 	.short	0x0008
        /*0054*/ 	.byte	0x00, 0xf5, 0x21, 0x00


	//----- nvinfo : EIATTR_KPARAM_INFO
	.align		4
.L_43:
        /*0058*/ 	.byte	0x04, 0x17
        /*005a*/ 	.short	(.L_45 - .L_44)
.L_44:
        /*005c*/ 	.word	0x00000000
        /*0060*/ 	.short	0x0000
        /*0062*/ 	.short	0x0000
        /*0064*/ 	.byte	0x00, 0xf5, 0x21, 0x00


	//----- nvinfo : EIATTR_SPARSE_MMA_MASK
	.align		4
.L_45:
        /*0068*/ 	.byte	0x03, 0x50
        /*006a*/ 	.short	0x0000


	//----- nvinfo : EIATTR_MAXREG_COUNT
	.align		4
        /*006c*/ 	.byte	0x03, 0x1b
        /*006e*/ 	.short	0x00ff


	//----- nvinfo : EIATTR_MERCURY_ISA_VERSION
	.align		4
        /*0070*/ 	.byte	0x03, 0x5f
        /*0072*/ 	.short	0x0101


	//----- nvinfo : EIATTR_VRC_CTA_INIT_COUNT
	.align		4
        /*0074*/ 	.byte	0x02, 0x4a
	.zero		1
	.zero		1


	//----- nvinfo : EIATTR_EXIT_INSTR_OFFSETS
	.align		4
        /*0078*/ 	.byte	0x04, 0x1c
        /*007a*/ 	.short	(.L_47 - .L_46)


	//   ....[0]....
.L_46:
        /*007c*/ 	.word	0x000000c0


	//   ....[1]....
        /*0080*/ 	.word	0x000008e0


	//----- nvinfo : EIATTR_CBANK_PARAM_SIZE
	.align		4
.L_47:
        /*0084*/ 	.byte	0x03, 0x19
        /*0086*/ 	.short	0x0024


	//----- nvinfo : EIATTR_PARAM_CBANK
	.align		4
        /*0088*/ 	.byte	0x04, 0x0a
        /*008a*/ 	.short	(.L_49 - .L_48)
	.align		4
.L_48:
        /*008c*/ 	.word	index@(.nv.constant0.gemm_naive)
        /*0090*/ 	.short	0x0380
        /*0092*/ 	.short	0x0024


	//----- nvinfo : EIATTR_SW_WAR
	.align		4
.L_49:
        /*0094*/ 	.byte	0x04, 0x36
        /*0096*/ 	.short	(.L_51 - .L_50)
.L_50:
        /*0098*/ 	.word	0x00000008
.L_51:


//--------------------- .nv.callgraph             --------------------------
	.section	.nv.callgraph,"",@"SHT_CUDA_CALLGRAPH"
	.align	4
	.sectionentsize	8
	.align		4
        /*0000*/ 	.word	0x00000000
	.align		4
        /*0004*/ 	.word	0xffffffff
	.align		4
        /*0008*/ 	.word	0x00000000
	.align		4
        /*000c*/ 	.word	0xfffffffe
	.align		4
        /*0010*/ 	.word	0x00000000
	.align		4
        /*0014*/ 	.word	0xfffffffd
	.align		4
        /*0018*/ 	.word	0x00000000
	.align		4
        /*001c*/ 	.word	0xfffffffc


//--------------------- .text.gemm_tiled          --------------------------
	.section	.text.gemm_tiled,"ax",@progbits
	.align	128
        .global         gemm_tiled
        .type           gemm_tiled,@function
        .size           gemm_tiled,(.L_x_8 - gemm_tiled)
        .other          gemm_tiled,@"STO_CUDA_ENTRY STV_DEFAULT"
gemm_tiled:
.text.gemm_tiled:
[----:B------:R-:W-:Y:S01]  /*0000*/  LDC R1, c[0x0][0x37c] ;  /* 0x0000df00ff017b82 */ /* 0x000fe20000000800 */
[----:B------:R-:W0:Y:S01]  /*0010*/  S2R R2, SR_CTAID.Y ;  /* 0x0000000000027919 */ /* 0x000e220000002600 */
[----:B------:R-:W1:Y:S01]  /*0020*/  LDCU UR10, c[0x0][0x3a0] ;  /* 0x00007400ff0a77ac */ /* 0x000e620008000800 */
[----:B------:R-:W-:Y:S01]  /*0030*/  HFMA2 R21, -RZ, RZ, 0, 0 ;  /* 0x00000000ff157431 */ /* 0x000fe200000001ff */
[----:B------:R-:W0:Y:S01]  /*0040*/  S2R R0, SR_TID.Y ;  /* 0x0000000000007919 */ /* 0x000e220000002200 */
[----:B------:R-:W2:Y:S01]  /*0050*/  LDCU.64 UR8, c[0x0][0x358] ;  /* 0x00006b00ff0877ac */ /* 0x000ea20008000a00 */
[----:B------:R-:W3:Y:S01]  /*0060*/  S2R R4, SR_CTAID.X ;  /* 0x0000000000047919 */ /* 0x000ee20000002500 */
[----:B------:R-:W3:Y:S01]  /*0070*/  S2R R13, SR_TID.X ;  /* 0x00000000000d7919 */ /* 0x000ee20000002100 */
[----:B-1----:R-:W-:Y:S01]  /*0080*/  UISETP.GE.AND UP0, UPT, UR10, 0x1, UPT ;  /* 0x000000010a00788c */ /* 0x002fe2000bf06270 */
[----:B0-----:R-:W-:Y:S02]  /*0090*/  LEA R2, R2, R0, 0x4 ;  /* 0x0000000002027211 */ /* 0x001fe400078e20ff */
[----:B---3--:R-:W-:-:S06]  /*00a0*/  LEA R3, R4, R13, 0x4 ;  /* 0x0000000d04037211 */ /* 0x008fcc00078e20ff */
[----:B--2---:R-:W-:Y:S05]  /*00b0*/  BRA.U !UP0, `(.L_x_0) ;  /* 0x00000005083c7547 */ /* 0x004fea000b800000 */
[----:B------:R-:W0:Y:S01]  /*00c0*/  S2UR UR7, SR_CgaCtaId ;  /* 0x00000000000779c3 */ /* 0x000e220000008800 */
[----:B------:R-:W1:Y:S01]  /*00d0*/  LDCU UR11, c[0x0][0x39c] ;  /* 0x00007380ff0b77ac */ /* 0x000e620008000800 */
[----:B------:R-:W-:Y:S01]  /*00e0*/  MOV R21, RZ ;  /* 0x000000ff00157202 */ /* 0x000fe20000000f00 */
[----:B------:R-:W-:Y:S01]  /*00f0*/  IMAD R12, R2, UR10, R13 ;  /* 0x0000000a020c7c24 */ /* 0x000fe2000f8e020d */
[----:B------:R-:W-:Y:S01]  /*0100*/  UMOV UR5, 0x400 ;  /* 0x0000040000057882 */ /* 0x000fe20000000000 */
[----:B------:R-:W-:-:S03]  /*0110*/  UIADD3 UR4, UPT, UPT, UR10, 0xf, URZ ;  /* 0x0000000f0a047890 */ /* 0x000fc6000fffe0ff */
[----:B------:R-:W2:Y:S01]  /*0120*/  LDC R14, c[0x0][0x39c] ;  /* 0x0000e700ff0e7b82 */ /* 0x000ea20000000800 */
[----:B------:R-:W-:Y:S02]  /*0130*/  UIADD3 UR6, UPT, UPT, UR5, 0x400, URZ ;  /* 0x0000040005067890 */ /* 0x000fe4000fffe0ff */
[----:B------:R-:W-:Y:S01]  /*0140*/  USHF.R.U32.HI UR4, URZ, 0x4, UR4 ;  /* 0x00000004ff047899 */ /* 0x000fe20008011604 */
[----:B------:R-:W3:Y:S01]  /*0150*/  LDCU UR13, c[0x0][0x3a0] ;  /* 0x00007400ff0d77ac */ /* 0x000ee20008000800 */
[----:B------:R-:W4:Y:S01]  /*0160*/  LDCU UR12, c[0x0][0x398] ;  /* 0x00007300ff0c77ac */ /* 0x000f220008000800 */
[----:B-1----:R-:W-:Y:S01]  /*0170*/  IMAD R19, R0, UR11, R13 ;  /* 0x0000000b00137c24 */ /* 0x002fe2000f8e020d */
[----:B------:R-:W-:Y:S02]  /*0180*/  UIADD3 UR4, UPT, UPT, -UR4, URZ, URZ ;  /* 0x000000ff04047290 */ /* 0x000fe4000fffe1ff */
[----:B0-----:R-:W-:Y:S02]  /*0190*/  ULEA UR5, UR7, UR5, 0x18 ;  /* 0x0000000507057291 */ /* 0x001fe4000f8ec0ff */
[----:B------:R-:W-:Y:S01]  /*01a0*/  LEA R19, R4, R19, 0x4 ;  /* 0x0000001304137211 */ /* 0x000fe200078e20ff */
[----:B------:R-:W-:-:S03]  /*01b0*/  ULEA UR6, UR7, UR6, 0x18 ;  /* 0x0000000607067291 */ /* 0x000fc6000f8ec0ff */
[----:B------:R-:W-:-:S03]  /*01c0*/  LEA R16, R0, UR5, 0x6 ;  /* 0x0000000500107c11 */ /* 0x000fc6000f8e30ff */
[C---:B------:R-:W-:Y:S02]  /*01d0*/  LEA R17, R13.reuse, UR6, 0x2 ;  /* 0x000000060d117c11 */ /* 0x040fe4000f8e10ff */
[----:B------:R-:W-:Y:S02]  /*01e0*/  LEA R18, R13, R16, 0x2 ;  /* 0x000000100d127211 */ /* 0x000fe400078e10ff */
[----:B---34-:R-:W-:-:S07]  /*01f0*/  LEA R15, R0, R17, 0x6 ;  /* 0x00000011000f7211 */ /* 0x018fce00078e30ff */
.L_x_1:
[----:B------:R-:W-:Y:S01]  /*0200*/  ISETP.GE.U32.AND P1, PT, R13, UR13, PT ;  /* 0x0000000d0d007c0c */ /* 0x000fe2000bf26070 */
[----:B------:R-:W-:Y:S01]  /*0210*/  HFMA2 R22, -RZ, RZ, 0, 0 ;  /* 0x00000000ff167431 */ /* 0x000fe200000001ff */
[----:B------:R-:W-:Y:S02]  /*0220*/  ISETP.GE.U32.AND P0, PT, R0, UR13, PT ;  /* 0x0000000d00007c0c */ /* 0x000fe4000bf06070 */
[----:B------:R-:W-:Y:S02]  /*0230*/  ISETP.GE.OR P1, PT, R2, UR12, P1 ;  /* 0x0000000c02007c0c */ /* 0x000fe40008f26670 */
[----:B--2---:R-:W-:Y:S02]  /*0240*/  ISETP.GE.OR P0, PT, R3, R14, P0 ;  /* 0x0000000e0300720c */ /* 0x004fe40000706670 */
[----:B------:R-:W-:-:S09]  /*0250*/  MOV R29, RZ ;  /* 0x000000ff001d7202 */ /* 0x000fd20000000f00 */
[----:B------:R-:W0:Y:S08]  /*0260*/  @!P1 LDC.64 R6, c[0x0][0x380] ;  /* 0x0000e000ff069b82 */ /* 0x000e300000000a00 */
[----:B------:R-:W1:Y:S01]  /*0270*/  @!P0 LDC.64 R4, c[0x0][0x388] ;  /* 0x0000e200ff048b82 */ /* 0x000e620000000a00 */
[----:B0-----:R-:W-:-:S05]  /*0280*/  @!P1 IMAD.WIDE.U32 R6, R12, 0x4, R6 ;  /* 0x000000040c069825 */ /* 0x001fca00078e0006 */
[----:B------:R-:W2:Y:S01]  /*0290*/  @!P1 LDG.E.CONSTANT R29, desc[UR8][R6.64] ;  /* 0x00000008061d9981 */ /* 0x000ea2000c1e9900 */
[----:B-1----:R-:W-:-:S05]  /*02a0*/  @!P0 IMAD.WIDE.U32 R24, R19, 0x4, R4 ;  /* 0x0000000413188825 */ /* 0x002fca00078e0004 */
[----:B------:R-:W3:Y:S01]  /*02b0*/  @!P0 LDG.E.CONSTANT R22, desc[UR8][R24.64] ;  /* 0x0000000818168981 */ /* 0x000ee2000c1e9900 */
[----:B------:R-:W-:-:S04]  /*02c0*/  UIADD3 UR4, UPT, UPT, UR4, 0x1, URZ ;  /* 0x0000000104047890 */ /* 0x000fc8000fffe0ff */
[----:B------:R-:W-:Y:S01]  /*02d0*/  UISETP.NE.AND UP0, UPT, UR4, URZ, UPT ;  /* 0x000000ff0400728c */ /* 0x000fe2000bf05270 */
[----:B------:R-:W-:Y:S02]  /*02e0*/  IADD3 R0, PT, PT, R0, 0x10, RZ ;  /* 0x0000001000007810 */ /* 0x000fe40007ffe0ff */
[----:B------:R-:W-:Y:S02]  /*02f0*/  IADD3 R13, PT, PT, R13, 0x10, RZ ;  /* 0x000000100d0d7810 */ /* 0x000fe40007ffe0ff */
[----:B------:R-:W-:Y:S02]  /*0300*/  IADD3 R12, PT, PT, R12, 0x10, RZ ;  /* 0x000000100c0c7810 */ /* 0x000fe40007ffe0ff */
[----:B------:R-:W-:Y:S01]  /*0310*/  LEA R19, R14, R19, 0x4 ;  /* 0x000000130e137211 */ /* 0x000fe200078e20ff */
[----:B--2---:R-:W-:Y:S04]  /*0320*/  STS [R18], R29 ;  /* 0x0000001d12007388 */ /* 0x004fe80000000800 */
[----:B---3--:R-:W-:Y:S01]  /*0330*/  STS [R15], R22 ;  /* 0x000000160f007388 */ /* 0x008fe20000000800 */
[----:B------:R-:W-:Y:S06]  /*0340*/  BAR.SYNC.DEFER_BLOCKING 0x0 ;  /* 0x0000000000007b1d */ /* 0x000fec0000010000 */
[----:B------:R-:W-:Y:S04]  /*0350*/  LDS R28, [R17] ;  /* 0x00000000111c7984 */ /* 0x000fe80000000800 */
[----:B------:R-:W0:Y:S04]  /*0360*/  LDS.128 R8, [R16] ;  /* 0x0000000010087984 */ /* 0x000e280000000c00 */
[----:B------:R-:W1:Y:S04]  /*0370*/  LDS R29, [R17+0x40] ;  /* 0x00004000111d7984 */ /* 0x000e680000000800 */
[----:B------:R-:W2:Y:S04]  /*0380*/  LDS R27, [R17+0x80] ;  /* 0x00008000111b7984 */ /* 0x000ea80000000800 */
[----:B------:R-:W3:Y:S04]  /*0390*/  LDS R26, [R17+0xc0] ;  /* 0x0000c000111a7984 */ /* 0x000ee80000000800 */
[----:B------:R-:W-:Y:S04]  /*03a0*/  LDS R23, [R17+0x100] ;  /* 0x0001000011177984 */ /* 0x000fe80000000800 */
[----:B------:R-:W4:Y:S04]  /*03b0*/  LDS.128 R4, [R16+0x10] ;  /* 0x0000100010047984 */ /* 0x000f280000000c00 */
[----:B------:R-:W5:Y:S04]  /*03c0*/  LDS R20, [R17+0x140] ;  /* 0x0001400011147984 */ /* 0x000f680000000800 */
[----:B------:R-:W5:Y:S04]  /*03d0*/  LDS R25, [R17+0x180] ;  /* 0x0001800011197984 */ /* 0x000f680000000800 */
[----:B------:R-:W5:Y:S04]  /*03e0*/  LDS R22, [R17+0x1c0] ;  /* 0x0001c00011167984 */ /* 0x000f680000000800 */
[----:B------:R-:W-:Y:S01]  /*03f0*/  LDS R24, [R17+0x240] ;  /* 0x0002400011187984 */ /* 0x000fe20000000800 */
[----:B0-----:R-:W-:-:S03]  /*0400*/  FFMA R8, R8, R28, R21 ;  /* 0x0000001c08087223 */ /* 0x001fc60000000015 */
[----:B------:R-:W-:Y:S01]  /*0410*/  LDS R21, [R17+0x200] ;  /* 0x0002000011157984 */ /* 0x000fe20000000800 */
[----:B-1----:R-:W-:-:S04]  /*0420*/  FFMA R8, R29, R9, R8 ;  /* 0x000000091d087223 */ /* 0x002fc80000000008 */
[----:B--2---:R-:W-:-:S04]  /*0430*/  FFMA R27, R27, R10, R8 ;  /* 0x0000000a1b1b7223 */ /* 0x004fc80000000008 */
[----:B---3--:R-:W-:Y:S02]  /*0440*/  FFMA R27, R26, R11, R27 ;  /* 0x0000000b1a1b7223 */ /* 0x008fe4000000001b */
[----:B------:R-:W0:Y:S02]  /*0450*/  LDS.128 R8, [R16+0x20] ;  /* 0x0000200010087984 */ /* 0x000e240000000c00 */
[----:B----4-:R-:W-:-:S04]  /*0460*/  FFMA R23, R4, R23, R27 ;  /* 0x0000001704177223 */ /* 0x010fc8000000001b */
[----:B-----5:R-:W-:Y:S02]  /*0470*/  FFMA R20, R20, R5, R23 ;  /* 0x0000000514147223 */ /* 0x020fe40000000017 */
[----:B------:R-:W1:Y:S02]  /*0480*/  LDS R23, [R17+0x280] ;  /* 0x0002800011177984 */ /* 0x000e640000000800 */
[----:B------:R-:W-:Y:S02]  /*0490*/  FFMA R25, R25, R6, R20 ;  /* 0x0000000619197223 */ /* 0x000fe40000000014 */
[----:B------:R-:W2:Y:S02]  /*04a0*/  LDS R20, [R17+0x2c0] ;  /* 0x0002c00011147984 */ /* 0x000ea40000000800 */
[----:B------:R-:W-:Y:S02]  /*04b0*/  FFMA R27, R22, R7, R25 ;  /* 0x00000007161b7223 */ /* 0x000fe40000000019 */
[----:B------:R-:W-:Y:S04]  /*04c0*/  LDS R25, [R17+0x300] ;  /* 0x0003000011197984 */ /* 0x000fe80000000800 */
[----:B------:R-:W3:Y:S04]  /*04d0*/  LDS.128 R4, [R16+0x30] ;  /* 0x0000300010047984 */ /* 0x000ee80000000c00 */
[----:B------:R-:W4:Y:S01]  /*04e0*/  LDS R22, [R17+0x340] ;  /* 0x0003400011167984 */ /* 0x000f220000000800 */
[----:B0-----:R-:W-:-:S03]  /*04f0*/  FFMA R27, R8, R21, R27 ;  /* 0x00000015081b7223 */ /* 0x001fc6000000001b */
[----:B------:R-:W0:Y:S04]  /*0500*/  LDS R21, [R17+0x380] ;  /* 0x0003800011157984 */ /* 0x000e280000000800 */
[----:B------:R-:W5:Y:S01]  /*0510*/  LDS R8, [R17+0x3c0] ;  /* 0x0003c00011087984 */ /* 0x000f620000000800 */
[----:B------:R-:W-:-:S04]  /*0520*/  FFMA R24, R24, R9, R27 ;  /* 0x0000000918187223 */ /* 0x000fc8000000001b */
[----:B-1----:R-:W-:-:S04]  /*0530*/  FFMA R23, R23, R10, R24 ;  /* 0x0000000a17177223 */ /* 0x002fc80000000018 */
[----:B--2---:R-:W-:-:S04]  /*0540*/  FFMA R11, R20, R11, R23 ;  /* 0x0000000b140b7223 */ /* 0x004fc80000000017 */
[----:B---3--:R-:W-:-:S04]  /*0550*/  FFMA R11, R4, R25, R11 ;  /* 0x00000019040b7223 */ /* 0x008fc8000000000b */
[----:B----4-:R-:W-:-:S04]  /*0560*/  FFMA R22, R22, R5, R11 ;  /* 0x0000000516167223 */ /* 0x010fc8000000000b */
[----:B0-----:R-:W-:-:S04]  /*0570*/  FFMA R21, R21, R6, R22 ;  /* 0x0000000615157223 */ /* 0x001fc80000000016 */
[----:B-----5:R-:W-:Y:S01]  /*0580*/  FFMA R21, R8, R7, R21 ;  /* 0x0000000708157223 */ /* 0x020fe20000000015 */
[----:B------:R-:W-:Y:S06]  /*0590*/  BAR.SYNC.DEFER_BLOCKING 0x0 ;  /* 0x0000000000007b1d */ /* 0x000fec0000010000 */
[----:B------:R-:W-:Y:S05]  /*05a0*/  BRA.U UP0, `(.L_x_1) ;  /* 0xfffffffd00147547 */ /* 0x000fea000b83ffff */
.L_x_0:
[----:B------:R-:W0:Y:S02]  /*05b0*/  LDCU.64 UR4, c[0x0][0x398] ;  /* 0x00007300ff0477ac */ /* 0x000e240008000a00 */
[----:B0-----:R-:W-:-:S04]  /*05c0*/  ISETP.GE.AND P0, PT, R3, UR5, PT ;  /* 0x0000000503007c0c */ /* 0x001fc8000bf06270 */
[----:B------:R-:W-:-:S13]  /*05d0*/  ISETP.GE.OR P0, PT, R2, UR4, P0 ;  /* 0x0000000402007c0c */ /* 0x000fda0008706670 */
[----:B------:R-:W-:Y:S05]  /*05e0*/  @P0 EXIT ;  /* 0x000000000000094d */ /* 0x000fea0003800000 */
[----:B------:R-:W0:Y:S01]  /*05f0*/  LDC.64 R4, c[0x0][0x390] ;  /* 0x0000e400ff047b82 */ /* 0x000e220000000a00 */
[----:B------:R-:W-:-:S04]  /*0600*/  IMAD R3, R2, UR5, R3 ;  /* 0x0000000502037c24 */ /* 0x000fc8000f8e0203 */
[----:B0-----:R-:W-:-:S05]  /*0610*/  IMAD.WIDE R2, R3, 0x4, R4 ;  /* 0x0000000403027825 */ /* 0x001fca00078e0204 */
[----:B------:R-:W-:Y:S01]  /*0620*/  STG.E desc[UR8][R2.64], R21 ;  /* 0x0000001502007986 */ /* 0x000fe2000c101908 */
[----:B------:R-:W-:Y:S05]  /*0630*/  EXIT ;  /* 0x000000000000794d */ /* 0x000fea0003800000 */
.L_x_2:
[----:B------:R-:W-:-:S00]  /*0640*/  BRA `(.L_x_2) ;  /* 0xfffffffc00fc7947 */ /* 0x000fc0000383ffff */
[----:B------:R-:W-:-:S00]  /*0650*/  NOP ;  /* 0x0000000000007918 */ /* 0x000fc00000000000 */
        /* <DEDUP_REMOVED lines=10> */
.L_x_8:


//--------------------- .text.gemm_naive          --------------------------
	.section	.text.gemm_naive,"ax",@progbits
	.align	128
        .global         gemm_naive
        .type           gemm_naive,@function
        .size           gemm_naive,(.L_x_9 - gemm_naive)
        .other          gemm_naive,@"STO_CUDA_ENTRY STV_DEFAULT"
gemm_naive:
.text.gemm_naive:
[----:B------:R-:W-:Y:S01]  /*0000*/  LDC R1, c[0x0][0x37c] ;  /* 0x0000df00ff017b82 */ /* 0x000fe20000000800 */
[----:B------:R-:W0:Y:S07]  /*0010*/  S2R R5, SR_TID.X ;  /* 0x0000000000057919 */ /* 0x000e2e0000002100 */
[----:B------:R-:W1:Y:S01]  /*0020*/  LDC R19, c[0x0][0x364] ;  /* 0x0000d900ff137b82 */ /* 0x000e620000000800 */
[----:B------:R-:W1:Y:S07]  /*0030*/  S2R R4, SR_TID.Y ;  /* 0x0000000000047919 */ /* 0x000e6e0000002200 */
[----:B------:R-:W0:Y:S08]  /*0040*/  S2UR UR5, SR_CTAID.X ;  /* 0x00000000000579c3 */ /* 0x000e300000002500 */
[----:B------:R-:W0:Y:S08]  /*0050*/  LDC R0, c[0x0][0x360] ;  /* 0x0000d800ff007b82 */ /* 0x000e300000000800 */
[----:B------:R-:W1:Y:S08]  /*0060*/  S2UR UR4, SR_CTAID.Y ;  /* 0x00000000000479c3 */ /* 0x000e700000002600 */
[----:B------:R-:W2:Y:S01]  /*0070*/  LDC.64 R2, c[0x0][0x398] ;  /* 0x0000e600ff027b82 */ /* 0x000ea20000000a00 */
[----:B0-----:R-:W-:-:S02]  /*0080*/  IMAD R0, R0, UR5, R5 ;  /* 0x0000000500007c24 */ /* 0x001fc4000f8e0205 */
[----:B-1----:R-:W-:-:S03]  /*0090*/  IMAD R19, R19, UR4, R4 ;  /* 0x0000000413137c24 */ /* 0x002fc6000f8e0204 */
[----:B--2---:R-:W-:-:S04]  /*00a0*/  ISETP.GE.AND P0, PT, R0, R3, PT ;  /* 0x000000030000720c */ /* 0x004fc80003f06270 */
[----:B------:R-:W-:-:S13]  /*00b0*/  ISETP.GE.OR P0, PT, R19, R2, P0 ;  /* 0x000000021300720c */ /* 0x000fda0000706670 */
[----:B------:R-:W-:Y:S05]  /*00c0*/  @P0 EXIT ;  /* 0x000000000000094d */ /* 0x000fea0003800000 */
[----:B------:R-:W0:Y:S01]  /*00d0*/  LDC R2, c[0x0][0x3a0] ;  /* 0x0000e800ff027b82 */ /* 0x000e220000000800 */
[----:B------:R-:W1:Y:S01]  /*00e0*/  LDCU.64 UR4, c[0x0][0x358] ;  /* 0x00006b00ff0477ac */ /* 0x000e620008000a00 */
[----:B------:R-:W-:Y:S01]  /*00f0*/  HFMA2 R24, -RZ, RZ, 0, 0 ;  /* 0x00000000ff187431 */ /* 0x000fe200000001ff */
[----:B0-----:R-:W-:-:S13]  /*0100*/  ISETP.GE.AND P0, PT, R2, 0x1, PT ;  /* 0x000000010200780c */ /* 0x001fda0003f06270 */
[----:B-1----:R-:W-:Y:S05]  /*0110*/  @!P0 BRA `(.L_x_3) ;  /* 0x0000000400e08947 */ /* 0x002fea0003800000 */
[C---:B------:R-:W-:Y:S01]  /*0120*/  ISETP.GE.U32.AND P1, PT, R2.reuse, 0x8, PT ;  /* 0x000000080200780c */ /* 0x040fe20003f26070 */
[----:B------:R-:W-:Y:S01]  /*0130*/  IMAD R20, R19, R2, RZ ;  /* 0x0000000213147224 */ /* 0x000fe200078e02ff */
[----:B------:R-:W-:Y:S02]  /*0140*/  LOP3.LUT R27, R2, 0x7, RZ, 0xc0, !PT ;  /* 0x00000007021b7812 */ /* 0x000fe400078ec0ff */
[----:B------:R-:W-:Y:S02]  /*0150*/  MOV R24, RZ ;  /* 0x000000ff00187202 */ /* 0x000fe40000000f00 */
[----:B------:R-:W-:Y:S02]  /*0160*/  ISETP.NE.AND P0, PT, R27, RZ, PT ;  /* 0x000000ff1b00720c */ /* 0x000fe40003f05270 */
[----:B------:R-:W-:-:S05]  /*0170*/  MOV R21, RZ ;  /* 0x000000ff00157202 */ /* 0x000fca0000000f00 */
[----:B------:R-:W-:Y:S06]  /*0180*/  @!P1 BRA `(.L_x_4) ;  /* 0x0000000000c49947 */ /* 0x000fec0003800000 */
[----:B------:R-:W0:Y:S01]  /*0190*/  LDC.64 R4, c[0x0][0x380] ;  /* 0x0000e000ff047b82 */ /* 0x000e220000000a00 */
[----:B------:R-:W-:Y:S02]  /*01a0*/  LOP3.LUT R21, R2, 0x7ffffff8, RZ, 0xc0, !PT ;  /* 0x7ffffff802157812 */ /* 0x000fe400078ec0ff */
[----:B------:R-:W-:Y:S02]  /*01b0*/  MOV R24, RZ ;  /* 0x000000ff00187202 */ /* 0x000fe40000000f00 */
[----:B------:R-:W-:Y:S02]  /*01c0*/  MOV R18, R0 ;  /* 0x0000000000127202 */ /* 0x000fe40000000f00 */
[----:B------:R-:W-:Y:S01]  /*01d0*/  IADD3 R22, PT, PT, -R21, RZ, RZ ;  /* 0x000000ff15167210 */ /* 0x000fe20007ffe1ff */
[----:B0-----:R-:W-:-:S03]  /*01e0*/  IMAD.WIDE.U32 R4, R20, 0x4, R4 ;  /* 0x0000000414047825 */ /* 0x001fc600078e0004 */
[----:B------:R-:W-:-:S04]  /*01f0*/  IADD3 R6, P1, PT, R4, 0x10, RZ ;  /* 0x0000001004067810 */ /* 0x000fc80007f3e0ff */
[----:B------:R-:W-:-:S09]  /*0200*/  IADD3.X R7, PT, PT, RZ, R5, RZ, P1, !PT ;  /* 0x00000005ff077210 */ /* 0x000fd20000ffe4ff */
.L_x_5:
[----:B------:R-:W0:Y:S01]  /*0210*/  LDC.64 R16, c[0x0][0x388] ;  /* 0x0000e200ff107b82 */ /* 0x000e220000000a00 */
[----:B------:R-:W-:Y:S02]  /*0220*/  MOV R4, R6 ;  /* 0x0000000600047202 */ /* 0x000fe40000000f00 */
[----:B------:R-:W-:-:S05]  /*0230*/  MOV R5, R7 ;  /* 0x0000000700057202 */ /* 0x000fca0000000f00 */
[----:B------:R-:W2:Y:S04]  /*0240*/  LDG.E.CONSTANT R25, desc[UR4][R4.64+-0x10] ;  /* 0xfffff00404197981 */ /* 0x000ea8000c1e9900 */
[----:B------:R-:W3:Y:S04]  /*0250*/  LDG.E.CONSTANT R23, desc[UR4][R4.64+-0xc] ;  /* 0xfffff40404177981 */ /* 0x000ee8000c1e9900 */
[----:B------:R-:W4:Y:S04]  /*0260*/  LDG.E.CONSTANT R29, desc[UR4][R4.64+-0x8] ;  /* 0xfffff804041d7981 */ /* 0x000f28000c1e9900 */
[----:B------:R-:W5:Y:S01]  /*0270*/  LDG.E.CONSTANT R28, desc[UR4][R4.64+-0x4] ;  /* 0xfffffc04041c7981 */ /* 0x000f62000c1e9900 */
[----:B0-----:R-:W-:-:S05]  /*0280*/  IMAD.WIDE R16, R18, 0x4, R16 ;  /* 0x0000000412107825 */ /* 0x001fca00078e0210 */
[----:B------:R0:W2:Y:S01]  /*0290*/  LDG.E.CONSTANT R26, desc[UR4][R16.64] ;  /* 0x00000004101a7981 */ /* 0x0000a2000c1e9900 */
[----:B------:R-:W-:-:S04]  /*02a0*/  IMAD.WIDE R14, R3, 0x4, R16 ;  /* 0x00000004030e7825 */ /* 0x000fc800078e0210 */
[C---:B------:R-:W-:Y:S02]  /*02b0*/  IMAD.WIDE R6, R3.reuse, 0x4, R14 ;  /* 0x0000000403067825 */ /* 0x040fe400078e020e */
[----:B------:R-:W3:Y:S02]  /*02c0*/  LDG.E.CONSTANT R14, desc[UR4][R14.64] ;  /* 0x000000040e0e7981 */ /* 0x000ee4000c1e9900 */
[C---:B------:R-:W-:Y:S02]  /*02d0*/  IMAD.WIDE R10, R3.reuse, 0x4, R6 ;  /* 0x00000004030a7825 */ /* 0x040fe400078e0206 */
[----:B------:R-:W4:Y:S02]  /*02e0*/  LDG.E.CONSTANT R6, desc[UR4][R6.64] ;  /* 0x0000000406067981 */ /* 0x000f24000c1e9900 */
[C---:B------:R-:W-:Y:S02]  /*02f0*/  IMAD.WIDE R8, R3.reuse, 0x4, R10 ;  /* 0x0000000403087825 */ /* 0x040fe400078e020a */
[----:B------:R-:W5:Y:S02]  /*0300*/  LDG.E.CONSTANT R10, desc[UR4][R10.64] ;  /* 0x000000040a0a7981 */ /* 0x000f64000c1e9900 */
[----:B------:R-:W-:-:S02]  /*0310*/  IMAD.WIDE R12, R3, 0x4, R8 ;  /* 0x00000004030c7825 */ /* 0x000fc400078e0208 */
[----:B------:R-:W5:Y:S04]  /*0320*/  LDG.E.CONSTANT R7, desc[UR4][R4.64] ;  /* 0x0000000404077981 */ /* 0x000f68000c1e9900 */
[----:B------:R-:W5:Y:S01]  /*0330*/  LDG.E.CONSTANT R8, desc[UR4][R8.64] ;  /* 0x0000000408087981 */ /* 0x000f62000c1e9900 */
[----:B0-----:R-:W-:-:S03]  /*0340*/  IMAD.WIDE R16, R3, 0x4, R12 ;  /* 0x0000000403107825 */ /* 0x001fc600078e020c */
[----:B------:R-:W5:Y:S04]  /*0350*/  LDG.E.CONSTANT R12, desc[UR4][R12.64] ;  /* 0x000000040c0c7981 */ /* 0x000f68000c1e9900 */
[----:B------:R-:W5:Y:S04]  /*0360*/  LDG.E.CONSTANT R15, desc[UR4][R16.64] ;  /* 0x00000004100f7981 */ /* 0x000f68000c1e9900 */
[----:B------:R-:W5:Y:S04]  /*0370*/  LDG.E.CONSTANT R9, desc[UR4][R4.64+0x4] ;  /* 0x0000040404097981 */ /* 0x000f68000c1e9900 */
[----:B------:R-:W5:Y:S01]  /*0380*/  LDG.E.CONSTANT R11, desc[UR4][R4.64+0xc] ;  /* 0x00000c04040b7981 */ /* 0x000f62000c1e9900 */
[----:B--2---:R-:W-:Y:S01]  /*0390*/  FFMA R26, R25, R26, R24 ;  /* 0x0000001a191a7223 */ /* 0x004fe20000000018 */
[----:B------:R-:W-:-:S02]  /*03a0*/  IMAD.WIDE R24, R3, 0x4, R16 ;  /* 0x0000000403187825 */ /* 0x000fc400078e0210 */
[----:B------:R-:W2:Y:S04]  /*03b0*/  LDG.E.CONSTANT R16, desc[UR4][R4.64+0x8] ;  /* 0x0000080404107981 */ /* 0x000ea8000c1e9900 */
[----:B------:R-:W2:Y:S01]  /*03c0*/  LDG.E.CONSTANT R24, desc[UR4][R24.64] ;  /* 0x0000000418187981 */ /* 0x000ea2000c1e9900 */
[----:B---3--:R-:W-:Y:S01]  /*03d0*/  FFMA R14, R23, R14, R26 ;  /* 0x0000000e170e7223 */ /* 0x008fe2000000001a */
[----:B------:R-:W-:-:S03]  /*03e0*/  IADD3 R22, PT, PT, R22, 0x8, RZ ;  /* 0x0000000816167810 */ /* 0x000fc60007ffe0ff */
[----:B----4-:R-:W-:Y:S01]  /*03f0*/  FFMA R29, R29, R6, R14 ;  /* 0x000000061d1d7223 */ /* 0x010fe2000000000e */
[----:B------:R-:W-:-:S03]  /*0400*/  ISETP.NE.AND P1, PT, R22, RZ, PT ;  /* 0x000000ff1600720c */ /* 0x000fc60003f25270 */
[----:B-----5:R-:W-:Y:S01]  /*0410*/  FFMA R10, R28, R10, R29 ;  /* 0x0000000a1c0a7223 */ /* 0x020fe2000000001d */
[----:B------:R-:W-:-:S03]  /*0420*/  IADD3 R6, P2, PT, R4, 0x20, RZ ;  /* 0x0000002004067810 */ /* 0x000fc60007f5e0ff */
[----:B------:R-:W-:Y:S01]  /*0430*/  FFMA R8, R7, R8, R10 ;  /* 0x0000000807087223 */ /* 0x000fe2000000000a */
[----:B------:R-:W-:Y:S02]  /*0440*/  IADD3.X R7, PT, PT, RZ, R5, RZ, P2, !PT ;  /* 0x00000005ff077210 */ /* 0x000fe400017fe4ff */
[----:B------:R-:W-:Y:S01]  /*0450*/  LEA R18, R3, R18, 0x3 ;  /* 0x0000001203127211 */ /* 0x000fe200078e18ff */
[----:B------:R-:W-:-:S04]  /*0460*/  FFMA R9, R9, R12, R8 ;  /* 0x0000000c09097223 */ /* 0x000fc80000000008 */
[----:B--2---:R-:W-:-:S04]  /*0470*/  FFMA R16, R16, R15, R9 ;  /* 0x0000000f10107223 */ /* 0x004fc80000000009 */
[----:B------:R-:W-:Y:S01]  /*0480*/  FFMA R24, R11, R24, R16 ;  /* 0x000000180b187223 */ /* 0x000fe20000000010 */
[----:B------:R-:W-:Y:S06]  /*0490*/  @P1 BRA `(.L_x_5) ;  /* 0xfffffffc005c1947 */ /* 0x000fec000383ffff */
.L_x_4:
[----:B------:R-:W-:Y:S05]  /*04a0*/  @!P0 BRA `(.L_x_3) ;  /* 0x0000000000fc8947 */ /* 0x000fea0003800000 */
[----:B------:R-:W-:Y:S02]  /*04b0*/  ISETP.GE.U32.AND P1, PT, R27, 0x4, PT ;  /* 0x000000041b00780c */ /* 0x000fe40003f26070 */
[----:B------:R-:W-:-:S04]  /*04c0*/  LOP3.LUT R16, R2, 0x3, RZ, 0xc0, !PT ;  /* 0x0000000302107812 */ /* 0x000fc800078ec0ff */
[----:B------:R-:W-:-:S07]  /*04d0*/  ISETP.NE.AND P0, PT, R16, RZ, PT ;  /* 0x000000ff1000720c */ /* 0x000fce0003f05270 */
[----:B------:R-:W-:Y:S06]  /*04e0*/  @!P1 BRA `(.L_x_6) ;  /* 0x00000000006c9947 */ /* 0x000fec0003800000 */
[----:B------:R-:W0:Y:S01]  /*04f0*/  LDC.64 R6, c[0x0][0x388] ;  /* 0x0000e200ff067b82 */ /* 0x000e220000000a00 */
[----:B------:R-:W1:Y:S01]  /*0500*/  LDCU.64 UR6, c[0x0][0x380] ;  /* 0x00007000ff0677ac */ /* 0x000e620008000a00 */
[----:B------:R-:W-:Y:S01]  /*0510*/  IMAD R9, R21, R3, R0 ;  /* 0x0000000315097224 */ /* 0x000fe200078e0200 */
[CC--:B------:R-:W-:Y:S02]  /*0520*/  IADD3 R5, PT, PT, R20.reuse, R21.reuse, RZ ;  /* 0x0000001514057210 */ /* 0x0c0fe40007ffe0ff */
[----:B------:R-:W-:-:S03]  /*0530*/  IADD3 R10, P1, PT, R20, R21, RZ ;  /* 0x00000015140a7210 */ /* 0x000fc60007f3e0ff */
[----:B------:R-:W2:Y:S01]  /*0540*/  LDC.64 R14, c[0x0][0x380] ;  /* 0x0000e000ff0e7b82 */ /* 0x000ea20000000a00 */
[----:B0-----:R-:W-:-:S04]  /*0550*/  IMAD.WIDE R6, R9, 0x4, R6 ;  /* 0x0000000409067825 */ /* 0x001fc800078e0206 */
[----:B------:R-:W-:Y:S02]  /*0560*/  IMAD.WIDE R8, R3, 0x4, R6 ;  /* 0x0000000403087825 */ /* 0x000fe400078e0206 */
[----:B------:R-:W3:Y:S02]  /*0570*/  LDG.E.CONSTANT R6, desc[UR4][R6.64] ;  /* 0x0000000406067981 */ /* 0x000ee4000c1e9900 */
[----:B--2---:R-:W-:Y:S01]  /*0580*/  IMAD.WIDE.U32 R14, R5, 0x4, R14 ;  /* 0x00000004050e7825 */ /* 0x004fe200078e000e */
[----:B------:R-:W-:Y:S02]  /*0590*/  IADD3.X R5, PT, PT, RZ, RZ, RZ, P1, !PT ;  /* 0x000000ffff057210 */ /* 0x000fe40000ffe4ff */
[----:B-1----:R-:W-:-:S03]  /*05a0*/  LEA R4, P1, R10, UR6, 0x2 ;  /* 0x000000060a047c11 */ /* 0x002fc6000f8210ff */
[----:B------:R-:W3:Y:S01]  /*05b0*/  LDG.E.CONSTANT R15, desc[UR4][R14.64] ;  /* 0x000000040e0f7981 */ /* 0x000ee2000c1e9900 */
[----:B------:R-:W-:Y:S01]  /*05c0*/  LEA.HI.X R5, R10, UR7, R5, 0x2, P1 ;  /* 0x000000070a057c11 */ /* 0x000fe200088f1405 */
[C---:B------:R-:W-:Y:S02]  /*05d0*/  IMAD.WIDE R10, R3.reuse, 0x4, R8 ;  /* 0x00000004030a7825 */ /* 0x040fe400078e0208 */
[----:B------:R-:W2:Y:S04]  /*05e0*/  LDG.E.CONSTANT R8, desc[UR4][R8.64] ;  /* 0x0000000408087981 */ /* 0x000ea8000c1e9900 */
[----:B------:R-:W2:Y:S01]  /*05f0*/  LDG.E.CONSTANT R17, desc[UR4][R4.64+0x4] ;  /* 0x0000040404117981 */ /* 0x000ea2000c1e9900 */
[----:B------:R-:W-:-:S03]  /*0600*/  IMAD.WIDE R12, R3, 0x4, R10 ;  /* 0x00000004030c7825 */ /* 0x000fc600078e020a */
[----:B------:R-:W4:Y:S04]  /*0610*/  LDG.E.CONSTANT R22, desc[UR4][R10.64] ;  /* 0x000000040a167981 */ /* 0x000f28000c1e9900 */
[----:B------:R-:W4:Y:S04]  /*0620*/  LDG.E.CONSTANT R18, desc[UR4][R4.64+0x8] ;  /* 0x0000080404127981 */ /* 0x000f28000c1e9900 */
[----:B------:R-:W5:Y:S04]  /*0630*/  LDG.E.CONSTANT R26, desc[UR4][R4.64+0xc] ;  /* 0x00000c04041a7981 */ /* 0x000f68000c1e9900 */
[----:B------:R-:W5:Y:S01]  /*0640*/  LDG.E.CONSTANT R12, desc[UR4][R12.64] ;  /* 0x000000040c0c7981 */ /* 0x000f62000c1e9900 */
[----:B------:R-:W-:Y:S01]  /*0650*/  IADD3 R21, PT, PT, R21, 0x4, RZ ;  /* 0x0000000415157810 */ /* 0x000fe20007ffe0ff */
[----:B---3--:R-:W-:-:S04]  /*0660*/  FFMA R24, R15, R6, R24 ;  /* 0x000000060f187223 */ /* 0x008fc80000000018 */
[----:B--2---:R-:W-:-:S04]  /*0670*/  FFMA R17, R17, R8, R24 ;  /* 0x0000000811117223 */ /* 0x004fc80000000018 */
[----:B----4-:R-:W-:-:S04]  /*0680*/  FFMA R17, R18, R22, R17 ;  /* 0x0000001612117223 */ /* 0x010fc80000000011 */
[----:B-----5:R-:W-:-:S07]  /*0690*/  FFMA R24, R26, R12, R17 ;  /* 0x0000000c1a187223 */ /* 0x020fce0000000011 */
.L_x_6:
[----:B------:R-:W-:Y:S05]  /*06a0*/  @!P0 BRA `(.L_x_3) ;  /* 0x00000000007c8947 */ /* 0x000fea0003800000 */
[----:B------:R-:W-:Y:S01]  /*06b0*/  ISETP.NE.AND P1, PT, R16, 0x1, PT ;  /* 0x000000011000780c */ /* 0x000fe20003f25270 */
[----:B------:R-:W0:Y:S01]  /*06c0*/  LDC.64 R12, c[0x0][0x380] ;  /* 0x0000e000ff0c7b82 */ /* 0x000e220000000a00 */
[----:B------:R-:W-:-:S04]  /*06d0*/  LOP3.LUT R2, R2, 0x1, RZ, 0xc0, !PT ;  /* 0x0000000102027812 */ /* 0x000fc800078ec0ff */
[----:B------:R-:W-:-:S03]  /*06e0*/  ISETP.NE.U32.AND P0, PT, R2, 0x1, PT ;  /* 0x000000010200780c */ /* 0x000fc60003f05070 */
[----:B------:R-:W1:Y:S04]  /*06f0*/  LDC.64 R10, c[0x0][0x388] ;  /* 0x0000e200ff0a7b82 */ /* 0x000e680000000a00 */
[CC--:B------:R-:W-:Y:S02]  /*0700*/  @P1 IADD3 R15, PT, PT, R20.reuse, R21.reuse, RZ ;  /* 0x00000015140f1210 */ /* 0x0c0fe40007ffe0ff */
[----:B------:R-:W-:Y:S02]  /*0710*/  @P1 IADD3 R2, P2, PT, R20, R21, RZ ;  /* 0x0000001514021210 */ /* 0x000fe40007f5e0ff */
[----:B------:R-:W2:Y:S02]  /*0720*/  @P1 LDC.64 R4, c[0x0][0x380] ;  /* 0x0000e000ff041b82 */ /* 0x000ea40000000a00 */
[----:B------:R-:W-:-:S06]  /*0730*/  @P1 IADD3.X R14, PT, PT, RZ, RZ, RZ, P2, !PT ;  /* 0x000000ffff0e1210 */ /* 0x000fcc00017fe4ff */
[----:B------:R-:W3:Y:S01]  /*0740*/  LDC.64 R6, c[0x0][0x380] ;  /* 0x0000e000ff067b82 */ /* 0x000ee20000000a00 */
[----:B0-----:R-:W-:-:S04]  /*0750*/  @P1 IMAD.WIDE.U32 R12, R15, 0x4, R12 ;  /* 0x000000040f0c1825 */ /* 0x001fc800078e000c */
[C---:B------:R-:W-:Y:S01]  /*0760*/  @P1 IMAD R15, R21.reuse, R3, R0 ;  /* 0x00000003150f1224 */ /* 0x040fe200078e0200 */
[----:B------:R-:W-:Y:S01]  /*0770*/  @P1 IADD3 R21, PT, PT, R21, 0x2, RZ ;  /* 0x0000000215151810 */ /* 0x000fe20007ffe0ff */
[----:B------:R-:W4:Y:S01]  /*0780*/  @P1 LDG.E.CONSTANT R13, desc[UR4][R12.64] ;  /* 0x000000040c0d1981 */ /* 0x000f22000c1e9900 */
[----:B------:R-:W0:Y:S01]  /*0790*/  LDC.64 R8, c[0x0][0x388] ;  /* 0x0000e200ff087b82 */ /* 0x000e220000000a00 */
[----:B-1----:R-:W-:Y:S01]  /*07a0*/  @P1 IMAD.WIDE R10, R15, 0x4, R10 ;  /* 0x000000040f0a1825 */ /* 0x002fe200078e020a */
[----:B------:R-:W-:Y:S02]  /*07b0*/  @!P0 IADD3 R17, PT, PT, R20, R21, RZ ;  /* 0x0000001514118210 */ /* 0x000fe40007ffe0ff */
[----:B--2---:R-:W-:Y:S01]  /*07c0*/  @P1 LEA R4, P2, R2, R4, 0x2 ;  /* 0x0000000402041211 */ /* 0x004fe200078410ff */
[----:B------:R-:W-:-:S03]  /*07d0*/  @!P0 IMAD R21, R21, R3, R0 ;  /* 0x0000000315158224 */ /* 0x000fc600078e0200 */
[----:B------:R-:W-:Y:S01]  /*07e0*/  @P1 LEA.HI.X R5, R2, R5, R14, 0x2, P2 ;  /* 0x0000000502051211 */ /* 0x000fe200010f140e */
[----:B------:R-:W-:Y:S01]  /*07f0*/  @P1 IMAD.WIDE R14, R3, 0x4, R10 ;  /* 0x00000004030e1825 */ /* 0x000fe200078e020a */
[----:B------:R-:W4:Y:S03]  /*0800*/  @P1 LDG.E.CONSTANT R2, desc[UR4][R10.64] ;  /* 0x000000040a021981 */ /* 0x000f26000c1e9900 */
[----:B---3--:R-:W-:Y:S01]  /*0810*/  @!P0 IMAD.WIDE.U32 R6, R17, 0x4, R6 ;  /* 0x0000000411068825 */ /* 0x008fe200078e0006 */
[----:B------:R-:W2:Y:S04]  /*0820*/  @P1 LDG.E.CONSTANT R5, desc[UR4][R4.64+0x4] ;  /* 0x0000040404051981 */ /* 0x000ea8000c1e9900 */
[----:B------:R-:W2:Y:S01]  /*0830*/  @P1 LDG.E.CONSTANT R14, desc[UR4][R14.64] ;  /* 0x000000040e0e1981 */ /* 0x000ea2000c1e9900 */
[----:B0-----:R-:W-:-:S03]  /*0840*/  @!P0 IMAD.WIDE R8, R21, 0x4, R8 ;  /* 0x0000000415088825 */ /* 0x001fc600078e0208 */
[----:B------:R-:W3:Y:S04]  /*0850*/  @!P0 LDG.E.CONSTANT R7, desc[UR4][R6.64] ;  /* 0x0000000406078981 */ /* 0x000ee8000c1e9900 */
[----:B------:R-:W3:Y:S01]  /*0860*/  @!P0 LDG.E.CONSTANT R8, desc[UR4][R8.64] ;  /* 0x0000000408088981 */ /* 0x000ee2000c1e9900 */
[----:B----4-:R-:W-:-:S04]  /*0870*/  @P1 FFMA R2, R13, R2, R24 ;  /* 0x000000020d021223 */ /* 0x010fc80000000018 */
[----:B--2---:R-:W-:-:S04]  /*0880*/  @P1 FFMA R24, R5, R14, R2 ;  /* 0x0000000e05181223 */ /* 0x004fc80000000002 */
[----:B---3--:R-:W-:-:S07]  /*0890*/  @!P0 FFMA R24, R7, R8, R24 ;  /* 0x0000000807188223 */ /* 0x008fce0000000018 */
.L_x_3:
[----:B------:R-:W0:Y:S01]  /*08a0*/  LDC.64 R4, c[0x0][0x390] ;  /* 0x0000e400ff047b82 */ /* 0x000e220000000a00 */
[----:B------:R-:W-:-:S04]  /*08b0*/  IMAD R3, R19, R3, R0 ;  /* 0x0000000313037224 */ /* 0x000fc800078e0200 */
[----:B0-----:R-:W-:-:S05]  /*08c0*/  IMAD.WIDE R2, R3, 0x4, R4 ;  /* 0x0000000403027825 */ /* 0x001fca00078e0204 */
[----:B------:R-:W-:Y:S01]  /*08d0*/  STG.E desc[UR4][R2.64], R24 ;  /* 0x0000001802007986 */ /* 0x000fe2000c101904 */
[----:B------:R-:W-:Y:S05]  /*08e0*/  EXIT ;  /* 0x000000000000794d */ /* 0x000fea0003800000 */
.L_x_7:
        /* <DEDUP_REMOVED lines=9> */
.L_x_9:


//--------------------- .nv.shared.gemm_tiled     --------------------------
	.section	.nv.shared.gemm_tiled,"aw",@nobits
	.sectionflags	@""
	.align	4
.nv.shared.gemm_tiled:
	.zero		3072


//--------------------- .nv.shared.reserved.0     --------------------------
	.section	.nv.shared.reserved.0,"aw",@nobits
	.weak		__nv_reservedSMEM_offset_0_alias
	.size		__nv_reservedSMEM_offset_0_alias, 0, 64
	.other		__nv_reservedSMEM_offset_0_alias,@"STO_CUDA_RESERVED_SHARED STV_DEFAULT"
__nv_reservedSMEM_offset_0_alias:
	.zero		0
	.zero		64


//--------------------- .nv.constant0.gemm_tiled  --------------------------
	.section	.nv.constant0.gemm_tiled,"a",@progbits
	.sectionflags	@""
	.align	4
.nv.constant0.gemm_tiled:
	.zero		932


//--------------------- .nv.constant0.gemm_naive  --------------------------
	.section	.nv.constant0.gemm_naive,"a",@progbits
	.sectionflags	@""
	.align	4
.nv.constant0.gemm_naive:
	.zero		932


//--------------------- SYMBOLS --------------------------

	.type		.nv.reservedSmem.offset0,@object
	.size		.nv.reservedSmem.offset0,0x4
	.type		.nv.reservedSmem.cap,@object
	.size		.nv.reservedSmem.cap,0x4
